//
// Generated by NVIDIA NVVM Compiler
//
// Compiler Build ID: CL-36424714
// Cuda compilation tools, release 13.0, V13.0.88
// Based on NVVM 20.0.0
//

.version 9.0
.target sm_100
.address_size 64

	// .globl	_Z10InitMatrixPfiii

.visible .entry _Z10InitMatrixPfiii(
	.param .u64 .ptr .align 1 _Z10InitMatrixPfiii_param_0,
	.param .u32 _Z10InitMatrixPfiii_param_1,
	.param .u32 _Z10InitMatrixPfiii_param_2,
	.param .u32 _Z10InitMatrixPfiii_param_3
)
{
	.reg .b32 	%r<13>;
	.reg .b32 	%f<2>;
	.reg .b64 	%rd<5>;

	ld.param.u64 	%rd1, [_Z10InitMatrixPfiii_param_0];
	ld.param.u32 	%r1, [_Z10InitMatrixPfiii_param_1];
	ld.param.u32 	%r2, [_Z10InitMatrixPfiii_param_2];
	cvta.to.global.u64 	%rd2, %rd1;
	mov.u32 	%r3, %ctaid.x;
	mov.u32 	%r4, %ctaid.y;
	mov.u32 	%r5, %tid.x;
	mov.u32 	%r6, %tid.y;
	mad.lo.s32 	%r7, %r1, %r5, %r6;
	mad.lo.s32 	%r8, %r2, %r3, %r4;
	mov.u32 	%r9, %ntid.x;
	mov.u32 	%r10, %ntid.y;
	mul.lo.s32 	%r11, %r10, %r9;
	mad.lo.s32 	%r12, %r11, %r8, %r7;
	cvt.rn.f32.s32 	%f1, %r12;
	mul.wide.s32 	%rd3, %r12, 4;
	add.s64 	%rd4, %rd2, %rd3;
	st.global.f32 	[%rd4], %f1;
	ret;

}


// ===== COMPILED SASS (sm_100) =====

	.target	sm_100

	.elftype	@"ET_EXEC"


//--------------------- .note.nv.tkinfo           --------------------------
	.section	.note.nv.tkinfo,"",@"SHT_NOTE"
	.sectionflags	@"SHF_NOTE_NV_TKINFO"
	.tkinfo
        /*0018*/ 	.word	0x00000002
        /*0030*/ 	.string	""
        /*0030*/ 	.string	"ptxas"
        /*0030*/ 	.string	"Cuda compilation tools, release 13.0, V13.0.88"
        /*0030*/ 	.string	"Build cuda_13.0.r13.0/compiler.36424714_0"
        /*0030*/ 	.string	"-arch sm_100 -m 64 "



//--------------------- .note.nv.cuinfo           --------------------------
	.section	.note.nv.cuinfo,"",@"SHT_NOTE"
	.sectionflags	@"SHF_NOTE_NV_CUINFO"
        /*0018*/ 	.short	0x0002
        /*001a*/ 	.short	0x0064
        /*001c*/ 	.short	0x0082
	.zero		2


//--------------------- .nv.info                  --------------------------
	.section	.nv.info,"",@"SHT_CUDA_INFO"
	.align	4


	//----- nvinfo : EIATTR_REGCOUNT
	.align		4
        /*0000*/ 	.byte	0x04, 0x2f
        /*0002*/ 	.short	(.L_1 - .L_0)
	.align		4
.L_0:
        /*0004*/ 	.word	index@(_Z10InitMatrixPfiii)
        /*0008*/ 	.word	0x00000008


	//----- nvinfo : EIATTR_FRAME_SIZE
	.align		4
.L_1:
        /*000c*/ 	.byte	0x04, 0x11
        /*000e*/ 	.short	(.L_3 - .L_2)
	.align		4
.L_2:
        /*0010*/ 	.word	index@(_Z10InitMatrixPfiii)
        /*0014*/ 	.word	0x00000000


	//----- nvinfo : EIATTR_MIN_STACK_SIZE
	.align		4
.L_3:
        /*0018*/ 	.byte	0x04, 0x12
        /*001a*/ 	.short	(.L_5 - .L_4)
	.align		4
.L_4:
        /*001c*/ 	.word	index@(_Z10InitMatrixPfiii)
        /*0020*/ 	.word	0x00000000
.L_5:


//--------------------- .nv.compat                --------------------------
	.section	.nv.compat,"",@"SHT_CUDA_COMPAT_INFO"
	.align	4
        /*0000*/ 	.byte	0x02, 0x09, 0x00, 0x00, 0x02, 0x02, 0x01, 0x00, 0x02, 0x05, 0x05, 0x00, 0x03, 0x07, 0x01, 0x01
        /*0010*/ 	.byte	0x02, 0x03, 0x00, 0x00, 0x02, 0x06, 0x01, 0x00, 0x04, 0x0b, 0x08, 0x00, 0x09, 0x00, 0x00, 0x00
        /*0020*/ 	.byte	0x00, 0x00, 0x00, 0x00


//--------------------- .nv.info._Z10InitMatrixPfiii --------------------------
	.section	.nv.info._Z10InitMatrixPfiii,"",@"SHT_CUDA_INFO"
	.sectionflags	@""
	.align	4


	//----- nvinfo : EIATTR_CUDA_API_VERSION
	.align		4
        /*0000*/ 	.byte	0x04, 0x37
        /*0002*/ 	.short	(.L_7 - .L_6)
.L_6:
        /*0004*/ 	.word	0x00000082


	//----- nvinfo : EIATTR_KPARAM_INFO
	.align		4
.L_7:
        /*0008*/ 	.byte	0x04, 0x17
        /*000a*/ 	.short	(.L_9 - .L_8)
.L_8:
        /*000c*/ 	.word	0x00000000
        /*0010*/ 	.short	0x0003
        /*0012*/ 	.short	0x0010
        /*0014*/ 	.byte	0x00, 0xf0, 0x11, 0x00


	//----- nvinfo : EIATTR_KPARAM_INFO
	.align		4
.L_9:
        /*0018*/ 	.byte	0x04, 0x17
        /*001a*/ 	.short	(.L_11 - .L_10)
.L_10:
        /*001c*/ 	.word	0x00000000
        /*0020*/ 	.short	0x0002
        /*0022*/ 	.short	0x000c
        /*0024*/ 	.byte	0x00, 0xf0, 0x11, 0x00


	//----- nvinfo : EIATTR_KPARAM_INFO
	.align		4
.L_11:
        /*0028*/ 	.byte	0x04, 0x17
        /*002a*/ 	.short	(.L_13 - .L_12)
.L_12:
        /*002c*/ 	.word	0x00000000
        /*0030*/ 	.short	0x0001
        /*0032*/ 	.short	0x0008
        /*0034*/ 	.byte	0x00, 0xf0, 0x11, 0x00


	//----- nvinfo : EIATTR_KPARAM_INFO
	.align		4
.L_13:
        /*0038*/ 	.byte	0x04, 0x17
        /*003a*/ 	.short	(.L_15 - .L_14)
.L_14:
        /*003c*/ 	.word	0x00000000
        /*0040*/ 	.short	0x0000
        /*0042*/ 	.short	0x0000
        /*0044*/ 	.byte	0x00, 0xf5, 0x21, 0x00


	//----- nvinfo : EIATTR_SPARSE_MMA_MASK
	.align		4
.L_15:
        /*0048*/ 	.byte	0x03, 0x50
        /*004a*/ 	.short	0x0000


	//----- nvinfo : EIATTR_MAXREG_COUNT
	.align		4
        /*004c*/ 	.byte	0x03, 0x1b
        /*004e*/ 	.short	0x00ff


	//----- nvinfo : EIATTR_MERCURY_ISA_VERSION
	.align		4
        /*0050*/ 	.byte	0x03, 0x5f
        /*0052*/ 	.short	0x0101


	//----- nvinfo : EIATTR_VRC_CTA_INIT_COUNT
	.align		4
        /*0054*/ 	.byte	0x02, 0x4a
	.zero		1
	.zero		1


	//----- nvinfo : EIATTR_EXIT_INSTR_OFFSETS
	.align		4
        /*0058*/ 	.byte	0x04, 0x1c
        /*005a*/ 	.short	(.L_17 - .L_16)


	//   ....[0]....
.L_16:
        /*005c*/ 	.word	0x00000110


	//----- nvinfo : EIATTR_CBANK_PARAM_SIZE
	.align		4
.L_17:
        /*0060*/ 	.byte	0x03, 0x19
        /*0062*/ 	.short	0x0014


	//----- nvinfo : EIATTR_PARAM_CBANK
	.align		4
        /*0064*/ 	.byte	0x04, 0x0a
        /*0066*/ 	.short	(.L_19 - .L_18)
	.align		4
.L_18:
        /*0068*/ 	.word	index@(.nv.constant0._Z10InitMatrixPfiii)
        /*006c*/ 	.short	0x0380
        /*006e*/ 	.short	0x0014


	//----- nvinfo : EIATTR_SW_WAR
	.align		4
.L_19:
        /*0070*/ 	.byte	0x04, 0x36
        /*0072*/ 	.short	(.L_21 - .L_20)
.L_20:
        /*0074*/ 	.word	0x00000008
.L_21:


//--------------------- .nv.callgraph             --------------------------
	.section	.nv.callgraph,"",@"SHT_CUDA_CALLGRAPH"
	.align	4
	.sectionentsize	8
	.align		4
        /*0000*/ 	.word	0x00000000
	.align		4
        /*0004*/ 	.word	0xffffffff
	.align		4
        /*0008*/ 	.word	0x00000000
	.align		4
        /*000c*/ 	.word	0xfffffffe
	.align		4
        /*0010*/ 	.word	0x00000000
	.align		4
        /*0014*/ 	.word	0xfffffffd
	.align		4
        /*0018*/ 	.word	0x00000000
	.align		4
        /*001c*/ 	.word	0xfffffffc


//--------------------- .text._Z10InitMatrixPfiii --------------------------
	.section	.text._Z10InitMatrixPfiii,"ax",@progbits
	.align	128
        .global         _Z10InitMatrixPfiii
        .type           _Z10InitMatrixPfiii,@function
        .size           _Z10InitMatrixPfiii,(.L_x_1 - _Z10InitMatrixPfiii)
        .other          _Z10InitMatrixPfiii,@"STO_CUDA_ENTRY STV_DEFAULT"
_Z10InitMatrixPfiii:
.text._Z10InitMatrixPfiii:
[----:B------:R-:W-:Y:S01]  /*0000*/  LDC R1, c[0x0][0x37c] ;  /* 0x0000df00ff017b82 */ /* 0x000fe20000000800 */
[----:B------:R-:W0:Y:S07]  /*0010*/  S2R R0, SR_TID.X ;  /* 0x0000000000007919 */ /* 0x000e2e0000002100 */
[----:B------:R-:W-:Y:S01]  /*0020*/  S2UR UR4, SR_CTAID.X ;  /* 0x00000000000479c3 */ /* 0x000fe20000002500 */
[----:B------:R-:W1:Y:S01]  /*0030*/  LDCU UR8, c[0x0][0x360] ;  /* 0x00006c00ff0877ac */ /* 0x000e620008000800 */
[----:B------:R-:W0:Y:S01]  /*0040*/  S2R R5, SR_TID.Y ;  /* 0x0000000000057919 */ /* 0x000e220000002200 */
[----:B------:R-:W2:Y:S05]  /*0050*/  LDCU.64 UR10, c[0x0][0x388] ;  /* 0x00007100ff0a77ac */ /* 0x000eaa0008000a00 */
[----:B------:R-:W2:Y:S01]  /*0060*/  S2UR UR5, SR_CTAID.Y ;  /* 0x00000000000579c3 */ /* 0x000ea20000002600 */
[----:B------:R-:W3:Y:S07]  /*0070*/  LDCU.64 UR6, c[0x0][0x358] ;  /* 0x00006b00ff0677ac */ /* 0x000eee0008000a00 */
[----:B------:R-:W1:Y:S08]  /*0080*/  LDC R4, c[0x0][0x364] ;  /* 0x0000d900ff047b82 */ /* 0x000e700000000800 */
[----:B------:R-:W4:Y:S01]  /*0090*/  LDC.64 R2, c[0x0][0x380] ;  /* 0x0000e000ff027b82 */ /* 0x000f220000000a00 */
[----:B--2---:R-:W-:Y:S01]  /*00a0*/  UIMAD UR4, UR4, UR11, UR5 ;  /* 0x0000000b040472a4 */ /* 0x004fe2000f8e0205 */
[----:B0-----:R-:W-:-:S02]  /*00b0*/  IMAD R0, R0, UR10, R5 ;  /* 0x0000000a00007c24 */ /* 0x001fc4000f8e0205 */
[----:B-1----:R-:W-:-:S04]  /*00c0*/  IMAD R5, R4, UR8, RZ ;  /* 0x0000000804057c24 */ /* 0x002fc8000f8e02ff */
[----:B------:R-:W-:-:S04]  /*00d0*/  IMAD R5, R5, UR4, R0 ;  /* 0x0000000405057c24 */ /* 0x000fc8000f8e0200 */
[----:B----4-:R-:W-:Y:S01]  /*00e0*/  IMAD.WIDE R2, R5, 0x4, R2 ;  /* 0x0000000405027825 */ /* 0x010fe200078e0202 */
[----:B------:R-:W-:-:S05]  /*00f0*/  I2FP.F32.S32 R5, R5 ;  /* 0x0000000500057245 */ /* 0x000fca0000201400 */
[----:B---3--:R-:W-:Y:S01]  /*0100*/  STG.E desc[UR6][R2.64], R5 ;  /* 0x0000000502007986 */ /* 0x008fe2000c101906 */
[----:B------:R-:W-:Y:S05]  /*0110*/  EXIT ;  /* 0x000000000000794d */ /* 0x000fea0003800000 */
.L_x_0:
[----:B------:R-:W-:-:S00]  /*0120*/  BRA `(.L_x_0) ;  /* 0xfffffffc00fc7947 */ /* 0x000fc0000383ffff */
[----:B------:R-:W-:-:S00]  /*0130*/  NOP ;  /* 0x0000000000007918 */ /* 0x000fc00000000000 */
        /* <DEDUP_REMOVED lines=12> */
.L_x_1:


//--------------------- .nv.shared.reserved.0     --------------------------
	.section	.nv.shared.reserved.0,"aw",@nobits
	.weak		__nv_reservedSMEM_offset_0_alias
	.size		__nv_reservedSMEM_offset_0_alias, 0, 64
	.other		__nv_reservedSMEM_offset_0_alias,@"STO_CUDA_RESERVED_SHARED STV_DEFAULT"
__nv_reservedSMEM_offset_0_alias:
	.zero		0
	.zero		64


//--------------------- .nv.constant0._Z10InitMatrixPfiii --------------------------
	.section	.nv.constant0._Z10InitMatrixPfiii,"a",@progbits
	.sectionflags	@""
	.align	4
.nv.constant0._Z10InitMatrixPfiii:
	.zero		916


//--------------------- SYMBOLS --------------------------

	.type		.nv.reservedSmem.offset0,@object
	.size		.nv.reservedSmem.offset0,0x4
